//
// Generated by NVIDIA NVVM Compiler
//
// Compiler Build ID: CL-36424714
// Cuda compilation tools, release 13.0, V13.0.88
// Based on NVVM 20.0.0
//

.version 9.0
.target sm_100
.address_size 64

	// .globl	_Z5juliaPhjddd7double2jj

.visible .entry _Z5juliaPhjddd7double2jj(
	.param .u64 .ptr .align 1 _Z5juliaPhjddd7double2jj_param_0,
	.param .u32 _Z5juliaPhjddd7double2jj_param_1,
	.param .f64 _Z5juliaPhjddd7double2jj_param_2,
	.param .f64 _Z5juliaPhjddd7double2jj_param_3,
	.param .f64 _Z5juliaPhjddd7double2jj_param_4,
	.param .align 16 .b8 _Z5juliaPhjddd7double2jj_param_5[16],
	.param .u32 _Z5juliaPhjddd7double2jj_param_6,
	.param .u32 _Z5juliaPhjddd7double2jj_param_7
)
{
	.reg .pred 	%p<9>;
	.reg .b16 	%rs<4>;
	.reg .b32 	%r<30>;
	.reg .b64 	%rd<5>;
	.reg .b64 	%fd<39>;

	ld.param.u64 	%rd1, [_Z5juliaPhjddd7double2jj_param_0];
	ld.param.u32 	%r5, [_Z5juliaPhjddd7double2jj_param_1];
	ld.param.f64 	%fd11, [_Z5juliaPhjddd7double2jj_param_2];
	ld.param.f64 	%fd12, [_Z5juliaPhjddd7double2jj_param_3];
	ld.param.f64 	%fd13, [_Z5juliaPhjddd7double2jj_param_4];
	ld.param.v2.f64 	{%fd14, %fd15}, [_Z5juliaPhjddd7double2jj_param_5];
	ld.param.u32 	%r6, [_Z5juliaPhjddd7double2jj_param_6];
	ld.param.u32 	%r7, [_Z5juliaPhjddd7double2jj_param_7];
	mov.u32 	%r8, %ctaid.x;
	mov.u32 	%r9, %ntid.x;
	mov.u32 	%r10, %tid.x;
	mad.lo.s32 	%r1, %r8, %r9, %r10;
	setp.ge.u32 	%p1, %r1, %r7;
	@%p1 bra 	$L__BB0_6;
	div.u32 	%r12, %r1, %r5;
	mul.lo.s32 	%r13, %r12, %r5;
	sub.s32 	%r14, %r1, %r13;
	cvt.rn.f64.u32 	%fd16, %r14;
	fma.rn.f64 	%fd38, %fd13, %fd16, %fd11;
	cvt.rn.f64.u32 	%fd17, %r12;
	fma.rn.f64 	%fd37, %fd13, %fd17, %fd12;
	setp.eq.s32 	%p2, %r6, 0;
	mov.b32 	%r29, 0;
	@%p2 bra 	$L__BB0_5;
	mov.b32 	%r28, 0;
$L__BB0_3:
	mul.f64 	%fd18, %fd38, %fd38;
	mul.f64 	%fd19, %fd37, %fd37;
	sub.f64 	%fd7, %fd18, %fd19;
	mul.f64 	%fd20, %fd38, %fd37;
	fma.rn.f64 	%fd8, %fd38, %fd37, %fd20;
	abs.f64 	%fd21, %fd7;
	abs.f64 	%fd22, %fd8;
	setp.gt.f64 	%p3, %fd21, %fd22;
	selp.f64 	%fd23, %fd21, %fd22, %p3;
	selp.f64 	%fd24, %fd22, %fd21, %p3;
	div.rn.f64 	%fd25, %fd24, %fd23;
	fma.rn.f64 	%fd26, %fd25, %fd25, 0d3FF0000000000000;
	sqrt.rn.f64 	%fd27, %fd26;
	mul.f64 	%fd28, %fd23, %fd27;
	setp.eq.f64 	%p4, %fd23, 0d0000000000000000;
	setp.gt.f64 	%p5, %fd23, 0d7FEFFFFFFFFFFFFF;
	setp.gt.f64 	%p6, %fd24, 0d7FEFFFFFFFFFFFFF;
	add.f64 	%fd29, %fd21, %fd22;
	selp.f64 	%fd30, %fd29, %fd28, %p5;
	selp.f64 	%fd31, %fd29, %fd30, %p4;
	selp.f64 	%fd32, %fd29, %fd31, %p6;
	setp.geu.f64 	%p7, %fd32, 0d4010000000000000;
	mov.u32 	%r29, %r28;
	@%p7 bra 	$L__BB0_5;
	add.f64 	%fd38, %fd14, %fd7;
	add.f64 	%fd37, %fd15, %fd8;
	add.s32 	%r28, %r28, 1;
	setp.ne.s32 	%p8, %r28, %r6;
	mov.u32 	%r29, %r6;
	@%p8 bra 	$L__BB0_3;
$L__BB0_5:
	mul.lo.s32 	%r16, %r1, 3;
	cvt.u64.u32 	%rd2, %r16;
	cvta.to.global.u64 	%rd3, %rd1;
	add.s64 	%rd4, %rd3, %rd2;
	sub.s32 	%r17, 255, %r29;
	cvt.rn.f64.u32 	%fd33, %r17;
	mul.f64 	%fd34, %fd33, 0d3FD999999999999A;
	cvt.rzi.u32.f64 	%r18, %fd34;
	st.global.u8 	[%rd4+1], %r18;
	mul.hi.u32 	%r19, %r29, -858993459;
	shr.u32 	%r20, %r19, 3;
	mul.lo.s32 	%r21, %r20, 10;
	sub.s32 	%r22, %r29, %r21;
	cvt.u16.u32 	%rs1, %r22;
	mul.lo.s16 	%rs2, %rs1, 255;
	mul.hi.u16 	%rs3, %rs2, 6554;
	st.global.u8 	[%rd4+2], %rs3;
	add.s32 	%r23, %r29, 255;
	div.u32 	%r24, 255, %r23;
	sub.s32 	%r25, 1, %r24;
	mul.lo.s32 	%r26, %r25, 255;
	cvt.rn.f64.u32 	%fd35, %r26;
	mul.f64 	%fd36, %fd35, 0d3FE4CCCCCCCCCCCD;
	cvt.rzi.u32.f64 	%r27, %fd36;
	st.global.u8 	[%rd4], %r27;
$L__BB0_6:
	ret;

}


// ===== COMPILED SASS (sm_100) =====

	.target	sm_100

	.elftype	@"ET_EXEC"


//--------------------- .note.nv.tkinfo           --------------------------
	.section	.note.nv.tkinfo,"",@"SHT_NOTE"
	.sectionflags	@"SHF_NOTE_NV_TKINFO"
	.tkinfo
        /*0018*/ 	.word	0x00000002
        /*0030*/ 	.string	""
        /*0030*/ 	.string	"ptxas"
        /*0030*/ 	.string	"Cuda compilation tools, release 13.0, V13.0.88"
        /*0030*/ 	.string	"Build cuda_13.0.r13.0/compiler.36424714_0"
        /*0030*/ 	.string	"-arch sm_100 -m 64 "



//--------------------- .note.nv.cuinfo           --------------------------
	.section	.note.nv.cuinfo,"",@"SHT_NOTE"
	.sectionflags	@"SHF_NOTE_NV_CUINFO"
        /*0018*/ 	.short	0x0002
        /*001a*/ 	.short	0x0064
        /*001c*/ 	.short	0x0082
	.zero		2


//--------------------- .nv.info                  --------------------------
	.section	.nv.info,"",@"SHT_CUDA_INFO"
	.align	4


	//----- nvinfo : EIATTR_REGCOUNT
	.align		4
        /*0000*/ 	.byte	0x04, 0x2f
        /*0002*/ 	.short	(.L_1 - .L_0)
	.align		4
.L_0:
        /*0004*/ 	.word	index@(_Z5juliaPhjddd7double2jj)
        /*0008*/ 	.word	0x0000001c


	//----- nvinfo : EIATTR_FRAME_SIZE
	.align		4
.L_1:
        /*000c*/ 	.byte	0x04, 0x11
        /*000e*/ 	.short	(.L_3 - .L_2)
	.align		4
.L_2:
        /*0010*/ 	.word	index@($__internal_1_$__cuda_sm20_dsqrt_rn_f64_mediumpath_v1)
        /*0014*/ 	.word	0x00000000


	//----- nvinfo : EIATTR_FRAME_SIZE
	.align		4
.L_3:
        /*0018*/ 	.byte	0x04, 0x11
        /*001a*/ 	.short	(.L_5 - .L_4)
	.align		4
.L_4:
        /*001c*/ 	.word	index@($__internal_0_$__cuda_sm20_div_rn_f64_full)
        /*0020*/ 	.word	0x00000000


	//----- nvinfo : EIATTR_FRAME_SIZE
	.align		4
.L_5:
        /*0024*/ 	.byte	0x04, 0x11
        /*0026*/ 	.short	(.L_7 - .L_6)
	.align		4
.L_6:
        /*0028*/ 	.word	index@(_Z5juliaPhjddd7double2jj)
        /*002c*/ 	.word	0x00000000


	//----- nvinfo : EIATTR_MIN_STACK_SIZE
	.align		4
.L_7:
        /*0030*/ 	.byte	0x04, 0x12
        /*0032*/ 	.short	(.L_9 - .L_8)
	.align		4
.L_8:
        /*0034*/ 	.word	index@(_Z5juliaPhjddd7double2jj)
        /*0038*/ 	.word	0x00000000
.L_9:


//--------------------- .nv.compat                --------------------------
	.section	.nv.compat,"",@"SHT_CUDA_COMPAT_INFO"
	.align	4
        /*0000*/ 	.byte	0x02, 0x09, 0x00, 0x00, 0x02, 0x02, 0x01, 0x00, 0x02, 0x05, 0x05, 0x00, 0x03, 0x07, 0x01, 0x01
        /*0010*/ 	.byte	0x02, 0x03, 0x00, 0x00, 0x02, 0x06, 0x01, 0x00, 0x04, 0x0b, 0x08, 0x00, 0x01, 0x00, 0x00, 0x00
        /*0020*/ 	.byte	0x00, 0x00, 0x00, 0x00


//--------------------- .nv.info._Z5juliaPhjddd7double2jj --------------------------
	.section	.nv.info._Z5juliaPhjddd7double2jj,"",@"SHT_CUDA_INFO"
	.sectionflags	@""
	.align	4


	//----- nvinfo : EIATTR_CUDA_API_VERSION
	.align		4
        /*0000*/ 	.byte	0x04, 0x37
        /*0002*/ 	.short	(.L_11 - .L_10)
.L_10:
        /*0004*/ 	.word	0x00000082


	//----- nvinfo : EIATTR_KPARAM_INFO
	.align		4
.L_11:
        /*0008*/ 	.byte	0x04, 0x17
        /*000a*/ 	.short	(.L_13 - .L_12)
.L_12:
        /*000c*/ 	.word	0x00000000
        /*0010*/ 	.short	0x0007
        /*0012*/ 	.short	0x0044
        /*0014*/ 	.byte	0x00, 0xf0, 0x11, 0x00


	//----- nvinfo : EIATTR_KPARAM_INFO
	.align		4
.L_13:
        /*0018*/ 	.byte	0x04, 0x17
        /*001a*/ 	.short	(.L_15 - .L_14)
.L_14:
        /*001c*/ 	.word	0x00000000
        /*0020*/ 	.short	0x0006
        /*0022*/ 	.short	0x0040
        /*0024*/ 	.byte	0x00, 0xf0, 0x11, 0x00


	//----- nvinfo : EIATTR_KPARAM_INFO
	.align		4
.L_15:
        /*0028*/ 	.byte	0x04, 0x17
        /*002a*/ 	.short	(.L_17 - .L_16)
.L_16:
        /*002c*/ 	.word	0x00000000
        /*0030*/ 	.short	0x0005
        /*0032*/ 	.short	0x0030
        /*0034*/ 	.byte	0x00, 0xf0, 0x41, 0x00


	//----- nvinfo : EIATTR_KPARAM_INFO
	.align		4
.L_17:
        /*0038*/ 	.byte	0x04, 0x17
        /*003a*/ 	.short	(.L_19 - .L_18)
.L_18:
        /*003c*/ 	.word	0x00000000
        /*0040*/ 	.short	0x0004
        /*0042*/ 	.short	0x0020
        /*0044*/ 	.byte	0x00, 0xf0, 0x21, 0x00


	//----- nvinfo : EIATTR_KPARAM_INFO
	.align		4
.L_19:
        /*0048*/ 	.byte	0x04, 0x17
        /*004a*/ 	.short	(.L_21 - .L_20)
.L_20:
        /*004c*/ 	.word	0x00000000
        /*0050*/ 	.short	0x0003
        /*0052*/ 	.short	0x0018
        /*0054*/ 	.byte	0x00, 0xf0, 0x21, 0x00


	//----- nvinfo : EIATTR_KPARAM_INFO
	.align		4
.L_21:
        /*0058*/ 	.byte	0x04, 0x17
        /*005a*/ 	.short	(.L_23 - .L_22)
.L_22:
        /*005c*/ 	.word	0x00000000
        /*0060*/ 	.short	0x0002
        /*0062*/ 	.short	0x0010
        /*0064*/ 	.byte	0x00, 0xf0, 0x21, 0x00


	//----- nvinfo : EIATTR_KPARAM_INFO
	.align		4
.L_23:
        /*0068*/ 	.byte	0x04, 0x17
        /*006a*/ 	.short	(.L_25 - .L_24)
.L_24:
        /*006c*/ 	.word	0x00000000
        /*0070*/ 	.short	0x0001
        /*0072*/ 	.short	0x0008
        /*0074*/ 	.byte	0x00, 0xf0, 0x11, 0x00


	//----- nvinfo : EIATTR_KPARAM_INFO
	.align		4
.L_25:
        /*0078*/ 	.byte	0x04, 0x17
        /*007a*/ 	.short	(.L_27 - .L_26)
.L_26:
        /*007c*/ 	.word	0x00000000
        /*0080*/ 	.short	0x0000
        /*0082*/ 	.short	0x0000
        /*0084*/ 	.byte	0x00, 0xf5, 0x21, 0x00


	//----- nvinfo : EIATTR_SPARSE_MMA_MASK
	.align		4
.L_27:
        /*0088*/ 	.byte	0x03, 0x50
        /*008a*/ 	.short	0x0000


	//----- nvinfo : EIATTR_MAXREG_COUNT
	.align		4
        /*008c*/ 	.byte	0x03, 0x1b
        /*008e*/ 	.short	0x00ff


	//----- nvinfo : EIATTR_MERCURY_ISA_VERSION
	.align		4
        /*0090*/ 	.byte	0x03, 0x5f
        /*0092*/ 	.short	0x0101


	//----- nvinfo : EIATTR_VRC_CTA_INIT_COUNT
	.align		4
        /*0094*/ 	.byte	0x02, 0x4a
	.zero		1
	.zero		1


	//----- nvinfo : EIATTR_EXIT_INSTR_OFFSETS
	.align		4
        /*0098*/ 	.byte	0x04, 0x1c
        /*009a*/ 	.short	(.L_29 - .L_28)


	//   ....[0]....
.L_28:
        /*009c*/ 	.word	0x00000070


	//   ....[1]....
        /*00a0*/ 	.word	0x00000a70


	//----- nvinfo : EIATTR_CRS_STACK_SIZE
	.align		4
.L_29:
        /*00a4*/ 	.byte	0x04, 0x1e
        /*00a6*/ 	.short	(.L_31 - .L_30)
.L_30:
        /*00a8*/ 	.word	0x00000000


	//----- nvinfo : EIATTR_CBANK_PARAM_SIZE
	.align		4
.L_31:
        /*00ac*/ 	.byte	0x03, 0x19
        /*00ae*/ 	.short	0x0048


	//----- nvinfo : EIATTR_PARAM_CBANK
	.align		4
        /*00b0*/ 	.byte	0x04, 0x0a
        /*00b2*/ 	.short	(.L_33 - .L_32)
	.align		4
.L_32:
        /*00b4*/ 	.word	index@(.nv.constant0._Z5juliaPhjddd7double2jj)
        /*00b8*/ 	.short	0x0380
        /*00ba*/ 	.short	0x0048


	//----- nvinfo : EIATTR_SW_WAR
	.align		4
.L_33:
        /*00bc*/ 	.byte	0x04, 0x36
        /*00be*/ 	.short	(.L_35 - .L_34)
.L_34:
        /*00c0*/ 	.word	0x00000008
.L_35:


//--------------------- .nv.callgraph             --------------------------
	.section	.nv.callgraph,"",@"SHT_CUDA_CALLGRAPH"
	.align	4
	.sectionentsize	8
	.align		4
        /*0000*/ 	.word	0x00000000
	.align		4
        /*0004*/ 	.word	0xffffffff
	.align		4
        /*0008*/ 	.word	0x00000000
	.align		4
        /*000c*/ 	.word	0xfffffffe
	.align		4
        /*0010*/ 	.word	0x00000000
	.align		4
        /*0014*/ 	.word	0xfffffffd
	.align		4
        /*0018*/ 	.word	0x00000000
	.align		4
        /*001c*/ 	.word	0xfffffffc


//--------------------- .text._Z5juliaPhjddd7double2jj --------------------------
	.section	.text._Z5juliaPhjddd7double2jj,"ax",@progbits
	.align	128
        .global         _Z5juliaPhjddd7double2jj
        .type           _Z5juliaPhjddd7double2jj,@function
        .size           _Z5juliaPhjddd7double2jj,(.L_x_18 - _Z5juliaPhjddd7double2jj)
        .other          _Z5juliaPhjddd7double2jj,@"STO_CUDA_ENTRY STV_DEFAULT"
_Z5juliaPhjddd7double2jj:
.text._Z5juliaPhjddd7double2jj:
[----:B------:R-:W-:Y:S01]  /*0000*/  LDC R1, c[0x0][0x37c] ;  /* 0x0000df00ff017b82 */ /* 0x000fe20000000800 */
[----:B------:R-:W0:Y:S07]  /*0010*/  S2R R3, SR_TID.X ;  /* 0x0000000000037919 */ /* 0x000e2e0000002100 */
[----:B------:R-:W0:Y:S01]  /*0020*/  S2UR UR4, SR_CTAID.X ;  /* 0x00000000000479c3 */ /* 0x000e220000002500 */
[----:B------:R-:W1:Y:S07]  /*0030*/  LDCU UR5, c[0x0][0x3c4] ;  /* 0x00007880ff0577ac */ /* 0x000e6e0008000800 */
[----:B------:R-:W0:Y:S02]  /*0040*/  LDC R2, c[0x0][0x360] ;  /* 0x0000d800ff027b82 */ /* 0x000e240000000800 */
[----:B0-----:R-:W-:-:S05]  /*0050*/  IMAD R2, R2, UR4, R3 ;  /* 0x0000000402027c24 */ /* 0x001fca000f8e0203 */
[----:B-1----:R-:W-:-:S13]  /*0060*/  ISETP.GE.U32.AND P0, PT, R2, UR5, PT ;  /* 0x0000000502007c0c */ /* 0x002fda000bf06070 */
[----:B------:R-:W-:Y:S05]  /*0070*/  @P0 EXIT ;  /* 0x000000000000094d */ /* 0x000fea0003800000 */
[----:B------:R-:W0:Y:S01]  /*0080*/  LDCU UR4, c[0x0][0x388] ;  /* 0x00007100ff0477ac */ /* 0x000e220008000800 */
[----:B------:R-:W1:Y:S01]  /*0090*/  LDC.64 R8, c[0x0][0x390] ;  /* 0x0000e400ff087b82 */ /* 0x000e620000000a00 */
[----:B------:R-:W2:Y:S01]  /*00a0*/  LDCU UR8, c[0x0][0x3c0] ;  /* 0x00007800ff0877ac */ /* 0x000ea20008000800 */
[----:B------:R-:W3:Y:S06]  /*00b0*/  LDCU.64 UR6, c[0x0][0x3a0] ;  /* 0x00007400ff0677ac */ /* 0x000eec0008000a00 */
[----:B------:R-:W3:Y:S01]  /*00c0*/  LDC.64 R10, c[0x0][0x398] ;  /* 0x0000e600ff0a7b82 */ /* 0x000ee20000000a00 */
[----:B0-----:R-:W0:Y:S01]  /*00d0*/  I2F.U32.RP R0, UR4 ;  /* 0x0000000400007d06 */ /* 0x001e220008209000 */
[----:B------:R-:W-:Y:S01]  /*00e0*/  ISETP.NE.U32.AND P2, PT, RZ, UR4, PT ;  /* 0x00000004ff007c0c */ /* 0x000fe2000bf45070 */
[----:B--2---:R-:W-:-:S06]  /*00f0*/  UISETP.NE.AND UP0, UPT, UR8, URZ, UPT ;  /* 0x000000ff0800728c */ /* 0x004fcc000bf05270 */
[----:B0-----:R-:W0:Y:S02]  /*0100*/  MUFU.RCP R0, R0 ;  /* 0x0000000000007308 */ /* 0x001e240000001000 */
[----:B0-----:R-:W-:-:S06]  /*0110*/  VIADD R4, R0, 0xffffffe ;  /* 0x0ffffffe00047836 */ /* 0x001fcc0000000000 */
[----:B------:R0:W2:Y:S02]  /*0120*/  F2I.FTZ.U32.TRUNC.NTZ R5, R4 ;  /* 0x0000000400057305 */ /* 0x0000a4000021f000 */
[----:B0-----:R-:W-:Y:S02]  /*0130*/  IMAD.MOV.U32 R4, RZ, RZ, RZ ;  /* 0x000000ffff047224 */ /* 0x001fe400078e00ff */
[----:B--2---:R-:W-:-:S04]  /*0140*/  IMAD.MOV R3, RZ, RZ, -R5 ;  /* 0x000000ffff037224 */ /* 0x004fc800078e0a05 */
[----:B------:R-:W-:-:S04]  /*0150*/  IMAD R3, R3, UR4, RZ ;  /* 0x0000000403037c24 */ /* 0x000fc8000f8e02ff */
[----:B------:R-:W-:-:S06]  /*0160*/  IMAD.HI.U32 R5, R5, R3, R4 ;  /* 0x0000000305057227 */ /* 0x000fcc00078e0004 */
[----:B------:R-:W-:-:S04]  /*0170*/  IMAD.HI.U32 R12, R5, R2, RZ ;  /* 0x00000002050c7227 */ /* 0x000fc800078e00ff */
[----:B------:R-:W-:-:S04]  /*0180*/  IMAD.MOV R3, RZ, RZ, -R12 ;  /* 0x000000ffff037224 */ /* 0x000fc800078e0a0c */
[----:B------:R-:W-:-:S05]  /*0190*/  IMAD R3, R3, UR4, R2 ;  /* 0x0000000403037c24 */ /* 0x000fca000f8e0202 */
[----:B------:R-:W-:-:S13]  /*01a0*/  ISETP.GE.U32.AND P0, PT, R3, UR4, PT ;  /* 0x0000000403007c0c */ /* 0x000fda000bf06070 */
[----:B------:R-:W-:Y:S02]  /*01b0*/  @P0 VIADD R3, R3, -UR4 ;  /* 0x8000000403030c36 */ /* 0x000fe40008000000 */
[----:B------:R-:W-:-:S03]  /*01c0*/  @P0 VIADD R12, R12, 0x1 ;  /* 0x000000010c0c0836 */ /* 0x000fc60000000000 */
[----:B------:R-:W-:-:S13]  /*01d0*/  ISETP.GE.U32.AND P1, PT, R3, UR4, PT ;  /* 0x0000000403007c0c */ /* 0x000fda000bf26070 */
[----:B------:R-:W-:Y:S01]  /*01e0*/  @P1 VIADD R12, R12, 0x1 ;  /* 0x000000010c0c1836 */ /* 0x000fe20000000000 */
[----:B------:R-:W-:-:S04]  /*01f0*/  @!P2 LOP3.LUT R12, RZ, UR4, RZ, 0x33, !PT ;  /* 0x00000004ff0cac12 */ /* 0x000fc8000f8e33ff */
[----:B------:R-:W3:Y:S01]  /*0200*/  I2F.F64.U32 R6, R12 ;  /* 0x0000000c00067312 */ /* 0x000ee20000201800 */
[----:B------:R-:W-:-:S04]  /*0210*/  IMAD.MOV R3, RZ, RZ, -R12 ;  /* 0x000000ffff037224 */ /* 0x000fc800078e0a0c */
[----:B------:R-:W-:Y:S01]  /*0220*/  IMAD R0, R3, UR4, R2 ;  /* 0x0000000403007c24 */ /* 0x000fe2000f8e0202 */
[----:B------:R-:W0:Y:S01]  /*0230*/  LDCU.64 UR4, c[0x0][0x358] ;  /* 0x00006b00ff0477ac */ /* 0x000e220008000a00 */
[----:B------:R-:W-:Y:S02]  /*0240*/  IMAD.MOV.U32 R3, RZ, RZ, RZ ;  /* 0x000000ffff037224 */ /* 0x000fe400078e00ff */
[----:B------:R-:W1:Y:S01]  /*0250*/  I2F.F64.U32 R4, R0 ;  /* 0x0000000000047312 */ /* 0x000e620000201800 */
[----:B---3--:R-:W-:Y:S02]  /*0260*/  DFMA R6, R6, UR6, R10 ;  /* 0x0000000606067c2b */ /* 0x008fe4000800000a */
[----:B-1----:R-:W-:Y:S01]  /*0270*/  DFMA R4, R4, UR6, R8 ;  /* 0x0000000604047c2b */ /* 0x002fe20008000008 */
[----:B0-----:R-:W-:Y:S10]  /*0280*/  BRA.U !UP0, `(.L_x_0) ;  /* 0x00000005083c7547 */ /* 0x001ff4000b800000 */
[----:B------:R-:W-:Y:S01]  /*0290*/  BSSY.RECONVERGENT B0, `(.L_x_0) ;  /* 0x000004e000007945 */ /* 0x000fe20003800200 */
[----:B------:R-:W-:Y:S01]  /*02a0*/  IMAD.MOV.U32 R3, RZ, RZ, RZ ;  /* 0x000000ffff037224 */ /* 0x000fe200078e00ff */
[----:B------:R-:W0:Y:S01]  /*02b0*/  LDCU UR12, c[0x0][0x3c0] ;  /* 0x00007800ff0c77ac */ /* 0x000e220008000800 */
[----:B------:R-:W1:Y:S05]  /*02c0*/  LDCU.128 UR8, c[0x0][0x3b0] ;  /* 0x00007600ff0877ac */ /* 0x000e6a0008000c00 */
.L_x_6:
[C---:B------:R-:W-:Y:S01]  /*02d0*/  DMUL R8, R6.reuse, R6 ;  /* 0x0000000606087228 */ /* 0x040fe20000000000 */
[----:B------:R-:W-:Y:S01]  /*02e0*/  BSSY.RECONVERGENT B1, `(.L_x_1) ;  /* 0x000001d000017945 */ /* 0x000fe20003800200 */
[----:B------:R-:W-:-:S06]  /*02f0*/  DMUL R10, R6, R4 ;  /* 0x00000004060a7228 */ /* 0x000fcc0000000000 */
[-C--:B------:R-:W-:Y:S02]  /*0300*/  DFMA R8, R4, R4.reuse, -R8 ;  /* 0x000000040408722b */ /* 0x080fe40000000808 */
[----:B------:R-:W-:Y:S01]  /*0310*/  DFMA R6, R6, R4, R10 ;  /* 0x000000040606722b */ /* 0x000fe2000000000a */
[----:B------:R-:W-:-:S05]  /*0320*/  MOV R4, 0x1 ;  /* 0x0000000100047802 */ /* 0x000fca0000000f00 */
[----:B------:R-:W-:Y:S02]  /*0330*/  DADD R12, -RZ, |R8| ;  /* 0x00000000ff0c7229 */ /* 0x000fe40000000508 */
[--C-:B------:R-:W-:Y:S02]  /*0340*/  DADD R14, -RZ, |R6|.reuse ;  /* 0x00000000ff0e7229 */ /* 0x100fe40000000506 */
[----:B------:R-:W-:-:S08]  /*0350*/  DSETP.GT.AND P0, PT, |R8|, |R6|, PT ;  /* 0x400000060800722a */ /* 0x000fd00003f04200 */
[----:B------:R-:W-:Y:S02]  /*0360*/  FSEL R21, R13, R15, P0 ;  /* 0x0000000f0d157208 */ /* 0x000fe40000000000 */
[----:B------:R-:W-:Y:S02]  /*0370*/  FSEL R20, R12, R14, P0 ;  /* 0x0000000e0c147208 */ /* 0x000fe40000000000 */
[----:B------:R-:W2:Y:S01]  /*0380*/  MUFU.RCP64H R5, R21 ;  /* 0x0000001500057308 */ /* 0x000ea20000001800 */
[----:B------:R-:W-:Y:S02]  /*0390*/  FSEL R22, R14, R12, P0 ;  /* 0x0000000c0e167208 */ /* 0x000fe40000000000 */
[----:B------:R-:W-:-:S04]  /*03a0*/  FSEL R23, R15, R13, P0 ;  /* 0x0000000d0f177208 */ /* 0x000fc80000000000 */
[----:B------:R-:W-:Y:S01]  /*03b0*/  FSETP.GEU.AND P1, PT, |R23|, 6.5827683646048100446e-37, PT ;  /* 0x036000001700780b */ /* 0x000fe20003f2e200 */
[----:B--2---:R-:W-:-:S08]  /*03c0*/  DFMA R10, -R20, R4, 1 ;  /* 0x3ff00000140a742b */ /* 0x004fd00000000104 */
[----:B------:R-:W-:-:S08]  /*03d0*/  DFMA R10, R10, R10, R10 ;  /* 0x0000000a0a0a722b */ /* 0x000fd0000000000a */
[----:B------:R-:W-:-:S08]  /*03e0*/  DFMA R10, R4, R10, R4 ;  /* 0x0000000a040a722b */ /* 0x000fd00000000004 */
[----:B------:R-:W-:-:S08]  /*03f0*/  DFMA R4, -R20, R10, 1 ;  /* 0x3ff000001404742b */ /* 0x000fd0000000010a */
[----:B------:R-:W-:-:S08]  /*0400*/  DFMA R4, R10, R4, R10 ;  /* 0x000000040a04722b */ /* 0x000fd0000000000a */
[----:B------:R-:W-:-:S08]  /*0410*/  DMUL R10, R4, R22 ;  /* 0x00000016040a7228 */ /* 0x000fd00000000000 */
[----:B------:R-:W-:-:S08]  /*0420*/  DFMA R12, -R20, R10, R22 ;  /* 0x0000000a140c722b */ /* 0x000fd00000000116 */
[----:B------:R-:W-:-:S10]  /*0430*/  DFMA R4, R4, R12, R10 ;  /* 0x0000000c0404722b */ /* 0x000fd4000000000a */
[----:B------:R-:W-:-:S05]  /*0440*/  FFMA R0, RZ, R21, R5 ;  /* 0x00000015ff007223 */ /* 0x000fca0000000005 */
[----:B------:R-:W-:-:S13]  /*0450*/  FSETP.GT.AND P0, PT, |R0|, 1.469367938527859385e-39, PT ;  /* 0x001000000000780b */ /* 0x000fda0003f04200 */
[----:B------:R-:W-:Y:S05]  /*0460*/  @P0 BRA P1, `(.L_x_2) ;  /* 0x0000000000100947 */ /* 0x000fea0000800000 */
[----:B------:R-:W-:-:S07]  /*0470*/  MOV R0, 0x490 ;  /* 0x0000049000007802 */ /* 0x000fce0000000f00 */
[----:B01----:R-:W-:Y:S05]  /*0480*/  CALL.REL.NOINC `($__internal_0_$__cuda_sm20_div_rn_f64_full) ;  /* 0x00000004007c7944 */ /* 0x003fea0003c00000 */
[----:B------:R-:W-:Y:S02]  /*0490*/  IMAD.MOV.U32 R4, RZ, RZ, R10 ;  /* 0x000000ffff047224 */ /* 0x000fe400078e000a */
[----:B------:R-:W-:-:S07]  /*04a0*/  IMAD.MOV.U32 R5, RZ, RZ, R11 ;  /* 0x000000ffff057224 */ /* 0x000fce00078e000b */
.L_x_2:
[----:B01----:R-:W-:Y:S05]  /*04b0*/  BSYNC.RECONVERGENT B1 ;  /* 0x0000000000017941 */ /* 0x003fea0003800200 */
.L_x_1:
[----:B------:R-:W-:Y:S01]  /*04c0*/  DFMA R4, R4, R4, 1 ;  /* 0x3ff000000404742b */ /* 0x000fe20000000004 */
[----:B------:R-:W-:Y:S01]  /*04d0*/  IMAD.MOV.U32 R14, RZ, RZ, 0x0 ;  /* 0x00000000ff0e7424 */ /* 0x000fe200078e00ff */
[----:B------:R-:W-:Y:S01]  /*04e0*/  BSSY.RECONVERGENT B1, `(.L_x_3) ;  /* 0x0000012000017945 */ /* 0x000fe20003800200 */
[----:B------:R-:W-:-:S03]  /*04f0*/  IMAD.MOV.U32 R15, RZ, RZ, 0x3fd80000 ;  /* 0x3fd80000ff0f7424 */ /* 0x000fc600078e00ff */
[----:B------:R-:W0:Y:S04]  /*0500*/  MUFU.RSQ64H R11, R5 ;  /* 0x00000005000b7308 */ /* 0x000e280000001c00 */
[----:B------:R-:W-:-:S05]  /*0510*/  VIADD R10, R5, 0xfcb00000 ;  /* 0xfcb00000050a7836 */ /* 0x000fca0000000000 */
[----:B------:R-:W-:Y:S01]  /*0520*/  ISETP.GE.U32.AND P0, PT, R10, 0x7ca00000, PT ;  /* 0x7ca000000a00780c */ /* 0x000fe20003f06070 */
[----:B0-----:R-:W-:-:S08]  /*0530*/  DMUL R12, R10, R10 ;  /* 0x0000000a0a0c7228 */ /* 0x001fd00000000000 */
[----:B------:R-:W-:-:S08]  /*0540*/  DFMA R12, R4, -R12, 1 ;  /* 0x3ff00000040c742b */ /* 0x000fd0000000080c */
[----:B------:R-:W-:Y:S02]  /*0550*/  DFMA R14, R12, R14, 0.5 ;  /* 0x3fe000000c0e742b */ /* 0x000fe4000000000e */
[----:B------:R-:W-:-:S08]  /*0560*/  DMUL R12, R10, R12 ;  /* 0x0000000c0a0c7228 */ /* 0x000fd00000000000 */
[----:B------:R-:W-:-:S08]  /*0570*/  DFMA R24, R14, R12, R10 ;  /* 0x0000000c0e18722b */ /* 0x000fd0000000000a */
[----:B------:R-:W-:Y:S02]  /*0580*/  DMUL R12, R4, R24 ;  /* 0x00000018040c7228 */ /* 0x000fe40000000000 */
[----:B------:R-:W-:Y:S02]  /*0590*/  VIADD R19, R25, 0xfff00000 ;  /* 0xfff0000019137836 */ /* 0x000fe40000000000 */
[----:B------:R-:W-:-:S04]  /*05a0*/  IMAD.MOV.U32 R18, RZ, RZ, R24 ;  /* 0x000000ffff127224 */ /* 0x000fc800078e0018 */
[----:B------:R-:W-:-:S08]  /*05b0*/  DFMA R14, R12, -R12, R4 ;  /* 0x8000000c0c0e722b */ /* 0x000fd00000000004 */
[----:B------:R-:W-:Y:S01]  /*05c0*/  DFMA R16, R14, R18, R12 ;  /* 0x000000120e10722b */ /* 0x000fe2000000000c */
[----:B------:R-:W-:Y:S10]  /*05d0*/  @!P0 BRA `(.L_x_4) ;  /* 0x0000000000088947 */ /* 0x000ff40003800000 */
[----:B------:R-:W-:-:S07]  /*05e0*/  MOV R0, 0x600 ;  /* 0x0000060000007802 */ /* 0x000fce0000000f00 */
[----:B------:R-:W-:Y:S05]  /*05f0*/  CALL.REL.NOINC `($__internal_1_$__cuda_sm20_dsqrt_rn_f64_mediumpath_v1) ;  /* 0x0000000800947944 */ /* 0x000fea0003c00000 */
.L_x_4:
[----:B------:R-:W-:Y:S05]  /*0600*/  BSYNC.RECONVERGENT B1 ;  /* 0x0000000000017941 */ /* 0x000fea0003800200 */
.L_x_3:
[----:B------:R-:W-:Y:S01]  /*0610*/  DMUL R16, R20, R16 ;  /* 0x0000001014107228 */ /* 0x000fe20000000000 */
[----:B------:R-:W-:Y:S01]  /*0620*/  UMOV UR6, 0xffffffff ;  /* 0xffffffff00067882 */ /* 0x000fe20000000000 */
[----:B------:R-:W-:Y:S01]  /*0630*/  DADD R4, |R8|, |R6| ;  /* 0x0000000008047229 */ /* 0x000fe20000000606 */
[----:B------:R-:W-:Y:S01]  /*0640*/  UMOV UR7, 0x7fefffff ;  /* 0x7fefffff00077882 */ /* 0x000fe20000000000 */
[C---:B------:R-:W-:Y:S02]  /*0650*/  DSETP.NEU.AND P1, PT, R20.reuse, RZ, PT ;  /* 0x000000ff1400722a */ /* 0x040fe40003f2d000 */
[----:B------:R-:W-:-:S06]  /*0660*/  DSETP.GT.AND P0, PT, R20, UR6, PT ;  /* 0x0000000614007e2a */ /* 0x000fcc000bf04000 */
[C---:B------:R-:W-:Y:S02]  /*0670*/  FSEL R11, R4.reuse, R16, P0 ;  /* 0x00000010040b7208 */ /* 0x040fe40000000000 */
[C---:B------:R-:W-:Y:S01]  /*0680*/  FSEL R13, R5.reuse, R17, P0 ;  /* 0x00000011050d7208 */ /* 0x040fe20000000000 */
[----:B------:R-:W-:Y:S01]  /*0690*/  DSETP.GT.AND P0, PT, R22, UR6, PT ;  /* 0x0000000616007e2a */ /* 0x000fe2000bf04000 */
[----:B------:R-:W-:Y:S02]  /*06a0*/  FSEL R11, R4, R11, !P1 ;  /* 0x0000000b040b7208 */ /* 0x000fe40004800000 */
[----:B------:R-:W-:-:S03]  /*06b0*/  FSEL R13, R5, R13, !P1 ;  /* 0x0000000d050d7208 */ /* 0x000fc60004800000 */
[----:B------:R-:W-:Y:S02]  /*06c0*/  FSEL R4, R4, R11, P0 ;  /* 0x0000000b04047208 */ /* 0x000fe40000000000 */
[----:B------:R-:W-:-:S06]  /*06d0*/  FSEL R5, R5, R13, P0 ;  /* 0x0000000d05057208 */ /* 0x000fcc0000000000 */
[----:B------:R-:W-:-:S14]  /*06e0*/  DSETP.GEU.AND P0, PT, R4, 4, PT ;  /* 0x401000000400742a */ /* 0x000fdc0003f0e000 */
[----:B------:R-:W-:Y:S05]  /*06f0*/  @P0 BRA `(.L_x_5) ;  /* 0x00000000001c0947 */ /* 0x000fea0003800000 */
[----:B------:R-:W-:Y:S01]  /*0700*/  VIADD R3, R3, 0x1 ;  /* 0x0000000103037836 */ /* 0x000fe20000000000 */
[----:B------:R-:W-:Y:S02]  /*0710*/  DADD R4, R8, UR8 ;  /* 0x0000000808047e29 */ /* 0x000fe40008000000 */
[----:B------:R-:W-:Y:S02]  /*0720*/  DADD R6, R6, UR10 ;  /* 0x0000000a06067e29 */ /* 0x000fe40008000000 */
[----:B------:R-:W-:-:S13]  /*0730*/  ISETP.NE.AND P0, PT, R3, UR12, PT ;  /* 0x0000000c03007c0c */ /* 0x000fda000bf05270 */
[----:B------:R-:W-:Y:S05]  /*0740*/  @P0 BRA `(.L_x_6) ;  /* 0xfffffff800e00947 */ /* 0x000fea000383ffff */
[----:B------:R-:W0:Y:S02]  /*0750*/  LDCU UR6, c[0x0][0x3c0] ;  /* 0x00007800ff0677ac */ /* 0x000e240008000800 */
[----:B0-----:R-:W-:-:S07]  /*0760*/  MOV R3, UR6 ;  /* 0x0000000600037c02 */ /* 0x001fce0008000f00 */
.L_x_5:
[----:B------:R-:W-:Y:S05]  /*0770*/  BSYNC.RECONVERGENT B0 ;  /* 0x0000000000007941 */ /* 0x000fea0003800200 */
.L_x_0:
[----:B------:R-:W-:Y:S01]  /*0780*/  VIADD R6, R3, 0xff ;  /* 0x000000ff03067836 */ /* 0x000fe20000000000 */
[----:B------:R-:W-:Y:S01]  /*0790*/  MOV R10, 0xffffff01 ;  /* 0xffffff01000a7802 */ /* 0x000fe20000000f00 */
[----:B------:R-:W-:Y:S01]  /*07a0*/  UMOV UR6, 0x9999999a ;  /* 0x9999999a00067882 */ /* 0x000fe20000000000 */
[----:B------:R-:W-:Y:S01]  /*07b0*/  UMOV UR7, 0x3fd99999 ;  /* 0x3fd9999900077882 */ /* 0x000fe20000000000 */
[----:B------:R-:W0:Y:S01]  /*07c0*/  I2F.U32.RP R0, R6 ;  /* 0x0000000600007306 */ /* 0x000e220000209000 */
[----:B------:R-:W-:Y:S01]  /*07d0*/  IMAD.MOV R7, RZ, RZ, -R6 ;  /* 0x000000ffff077224 */ /* 0x000fe200078e0a06 */
[----:B------:R-:W-:-:S06]  /*07e0*/  ISETP.NE.U32.AND P2, PT, R6, RZ, PT ;  /* 0x000000ff0600720c */ /* 0x000fcc0003f45070 */
[----:B0-----:R-:W0:Y:S02]  /*07f0*/  MUFU.RCP R0, R0 ;  /* 0x0000000000007308 */ /* 0x001e240000001000 */
[----:B0-----:R-:W-:Y:S01]  /*0800*/  VIADD R4, R0, 0xffffffe ;  /* 0x0ffffffe00047836 */ /* 0x001fe20000000000 */
[----:B------:R-:W-:-:S05]  /*0810*/  IADD3 R0, PT, PT, -R3, 0xff, RZ ;  /* 0x000000ff03007810 */ /* 0x000fca0007ffe1ff */
[----:B------:R0:W1:Y:S02]  /*0820*/  F2I.FTZ.U32.TRUNC.NTZ R5, R4 ;  /* 0x0000000400057305 */ /* 0x000064000021f000 */
[----:B0-----:R-:W-:Y:S02]  /*0830*/  IMAD.MOV.U32 R4, RZ, RZ, RZ ;  /* 0x000000ffff047224 */ /* 0x001fe400078e00ff */
[----:B-1----:R-:W-:-:S04]  /*0840*/  IMAD R7, R7, R5, RZ ;  /* 0x0000000507077224 */ /* 0x002fc800078e02ff */
[----:B------:R-:W-:-:S04]  /*0850*/  IMAD.HI.U32 R5, R5, R7, R4 ;  /* 0x0000000705057227 */ /* 0x000fc800078e0004 */
[----:B------:R-:W-:-:S04]  /*0860*/  IMAD.HI.U32 R4, R3, -0x33333333, RZ ;  /* 0xcccccccd03047827 */ /* 0x000fc800078e00ff */
[----:B------:R-:W-:Y:S01]  /*0870*/  IMAD.HI.U32 R5, R5, 0xff, RZ ;  /* 0x000000ff05057827 */ /* 0x000fe200078e00ff */
[----:B------:R-:W-:-:S03]  /*0880*/  SHF.R.U32.HI R4, RZ, 0x3, R4 ;  /* 0x00000003ff047819 */ /* 0x000fc60000011604 */
[----:B------:R-:W-:Y:S02]  /*0890*/  IMAD.MOV R7, RZ, RZ, -R5 ;  /* 0x000000ffff077224 */ /* 0x000fe400078e0a05 */
[----:B------:R-:W-:Y:S02]  /*08a0*/  IMAD R3, R4, -0xa, R3 ;  /* 0xfffffff604037824 */ /* 0x000fe400078e0203 */
[----:B------:R-:W-:-:S03]  /*08b0*/  IMAD R7, R6, R7, 0xff ;  /* 0x000000ff06077424 */ /* 0x000fc600078e0207 */
[----:B------:R-:W-:Y:S02]  /*08c0*/  PRMT R3, R3, 0x9910, RZ ;  /* 0x0000991003037816 */ /* 0x000fe400000000ff */
[----:B------:R-:W-:-:S13]  /*08d0*/  ISETP.GE.U32.AND P0, PT, R7, R6, PT ;  /* 0x000000060700720c */ /* 0x000fda0003f06070 */
[----:B------:R-:W-:Y:S02]  /*08e0*/  @P0 IMAD.IADD R7, R7, 0x1, -R6 ;  /* 0x0000000107070824 */ /* 0x000fe400078e0a06 */
[----:B------:R-:W-:-:S03]  /*08f0*/  @P0 VIADD R5, R5, 0x1 ;  /* 0x0000000105050836 */ /* 0x000fc60000000000 */
[----:B------:R-:W-:-:S13]  /*0900*/  ISETP.GE.U32.AND P1, PT, R7, R6, PT ;  /* 0x000000060700720c */ /* 0x000fda0003f26070 */
[----:B------:R-:W-:Y:S01]  /*0910*/  @P1 VIADD R5, R5, 0x1 ;  /* 0x0000000105051836 */ /* 0x000fe20000000000 */
[----:B------:R-:W-:Y:S02]  /*0920*/  @!P2 LOP3.LUT R5, RZ, R6, RZ, 0x33, !PT ;  /* 0x00000006ff05a212 */ /* 0x000fe400078e33ff */
[----:B------:R0:W1:Y:S03]  /*0930*/  I2F.F64.U32 R6, R0 ;  /* 0x0000000000067312 */ /* 0x0000660000201800 */
[----:B------:R-:W-:Y:S02]  /*0940*/  IMAD R10, R5, R10, 0xff ;  /* 0x000000ff050a7424 */ /* 0x000fe400078e020a */
[----:B------:R-:W2:Y:S03]  /*0950*/  LDC.64 R4, c[0x0][0x380] ;  /* 0x0000e000ff047b82 */ /* 0x000ea60000000a00 */
[----:B------:R-:W3:Y:S01]  /*0960*/  I2F.F64.U32 R8, R10 ;  /* 0x0000000a00087312 */ /* 0x000ee20000201800 */
[----:B0-----:R-:W-:-:S02]  /*0970*/  IMAD R0, R3, 0xff, RZ ;  /* 0x000000ff03007824 */ /* 0x001fc400078e02ff */
[----:B------:R-:W-:-:S03]  /*0980*/  IMAD R3, R2, 0x3, RZ ;  /* 0x0000000302037824 */ /* 0x000fc600078e02ff */
[----:B------:R-:W-:Y:S01]  /*0990*/  LOP3.LUT R0, R0, 0xffff, RZ, 0xc0, !PT ;  /* 0x0000ffff00007812 */ /* 0x000fe200078ec0ff */
[----:B-1----:R-:W-:Y:S01]  /*09a0*/  DMUL R6, R6, UR6 ;  /* 0x0000000606067c28 */ /* 0x002fe20008000000 */
[----:B------:R-:W-:Y:S01]  /*09b0*/  UMOV UR6, 0xcccccccd ;  /* 0xcccccccd00067882 */ /* 0x000fe20000000000 */
[----:B------:R-:W-:Y:S02]  /*09c0*/  UMOV UR7, 0x3fe4cccc ;  /* 0x3fe4cccc00077882 */ /* 0x000fe40000000000 */
[----:B------:R-:W-:Y:S01]  /*09d0*/  IMAD R0, R0, 0x199a, RZ ;  /* 0x0000199a00007824 */ /* 0x000fe200078e02ff */
[----:B---3--:R-:W-:-:S05]  /*09e0*/  DMUL R8, R8, UR6 ;  /* 0x0000000608087c28 */ /* 0x008fca0008000000 */
[----:B------:R-:W0:Y:S01]  /*09f0*/  F2I.U32.F64.TRUNC R7, R6 ;  /* 0x0000000600077311 */ /* 0x000e22000030d000 */
[----:B--2---:R-:W-:Y:S02]  /*0a00*/  IADD3 R4, P0, PT, R3, R4, RZ ;  /* 0x0000000403047210 */ /* 0x004fe40007f1e0ff */
[----:B------:R-:W-:-:S05]  /*0a10*/  SHF.R.U32.HI R3, RZ, 0x10, R0 ;  /* 0x00000010ff037819 */ /* 0x000fca0000011600 */
[----:B------:R-:W1:Y:S01]  /*0a20*/  F2I.U32.F64.TRUNC R9, R8 ;  /* 0x0000000800097311 */ /* 0x000e62000030d000 */
[----:B------:R-:W-:-:S05]  /*0a30*/  IMAD.X R5, RZ, RZ, R5, P0 ;  /* 0x000000ffff057224 */ /* 0x000fca00000e0605 */
[----:B------:R-:W-:Y:S04]  /*0a40*/  STG.E.U8 desc[UR4][R4.64+0x2], R3 ;  /* 0x0000020304007986 */ /* 0x000fe8000c101104 */
[----:B0-----:R-:W-:Y:S04]  /*0a50*/  STG.E.U8 desc[UR4][R4.64+0x1], R7 ;  /* 0x0000010704007986 */ /* 0x001fe8000c101104 */
[----:B-1----:R-:W-:Y:S01]  /*0a60*/  STG.E.U8 desc[UR4][R4.64], R9 ;  /* 0x0000000904007986 */ /* 0x002fe2000c101104 */
[----:B------:R-:W-:Y:S05]  /*0a70*/  EXIT ;  /* 0x000000000000794d */ /* 0x000fea0003800000 */
        .weak           $__internal_0_$__cuda_sm20_div_rn_f64_full
        .type           $__internal_0_$__cuda_sm20_div_rn_f64_full,@function
        .size           $__internal_0_$__cuda_sm20_div_rn_f64_full,($__internal_1_$__cuda_sm20_dsqrt_rn_f64_mediumpath_v1 - $__internal_0_$__cuda_sm20_div_rn_f64_full)
$__internal_0_$__cuda_sm20_div_rn_f64_full:
[----:B------:R-:W-:Y:S01]  /*0a80*/  FSETP.GEU.AND P2, PT, |R23|, 1.469367938527859385e-39, PT ;  /* 0x001000001700780b */ /* 0x000fe20003f4e200 */
[----:B------:R-:W-:Y:S01]  /*0a90*/  IMAD.MOV.U32 R12, RZ, RZ, R22 ;  /* 0x000000ffff0c7224 */ /* 0x000fe200078e0016 */
[C---:B------:R-:W-:Y:S01]  /*0aa0*/  FSETP.GEU.AND P0, PT, |R21|.reuse, 1.469367938527859385e-39, PT ;  /* 0x001000001500780b */ /* 0x040fe20003f0e200 */
[----:B------:R-:W-:Y:S01]  /*0ab0*/  IMAD.MOV.U32 R14, RZ, RZ, 0x1 ;  /* 0x00000001ff0e7424 */ /* 0x000fe200078e00ff */
[----:B------:R-:W-:Y:S01]  /*0ac0*/  LOP3.LUT R10, R21, 0x800fffff, RZ, 0xc0, !PT ;  /* 0x800fffff150a7812 */ /* 0x000fe200078ec0ff */
[----:B------:R-:W-:Y:S01]  /*0ad0*/  BSSY.RECONVERGENT B2, `(.L_x_7) ;  /* 0x0000052000027945 */ /* 0x000fe20003800200 */
[----:B------:R-:W-:Y:S02]  /*0ae0*/  LOP3.LUT R4, R23, 0x7ff00000, RZ, 0xc0, !PT ;  /* 0x7ff0000017047812 */ /* 0x000fe400078ec0ff */
[----:B------:R-:W-:Y:S01]  /*0af0*/  LOP3.LUT R11, R10, 0x3ff00000, RZ, 0xfc, !PT ;  /* 0x3ff000000a0b7812 */ /* 0x000fe200078efcff */
[----:B------:R-:W-:Y:S01]  /*0b00*/  IMAD.MOV.U32 R10, RZ, RZ, R20 ;  /* 0x000000ffff0a7224 */ /* 0x000fe200078e0014 */
[----:B------:R-:W-:-:S03]  /*0b10*/  LOP3.LUT R25, R21, 0x7ff00000, RZ, 0xc0, !PT ;  /* 0x7ff0000015197812 */ /* 0x000fc600078ec0ff */
[----:B------:R-:W-:Y:S01]  /*0b20*/  @!P2 LOP3.LUT R5, R21, 0x7ff00000, RZ, 0xc0, !PT ;  /* 0x7ff000001505a812 */ /* 0x000fe200078ec0ff */
[----:B------:R-:W-:Y:S01]  /*0b30*/  @!P2 IMAD.MOV.U32 R16, RZ, RZ, RZ ;  /* 0x000000ffff10a224 */ /* 0x000fe200078e00ff */
[----:B------:R-:W-:Y:S01]  /*0b40*/  @!P0 DMUL R10, R20, 8.98846567431157953865e+307 ;  /* 0x7fe00000140a8828 */ /* 0x000fe20000000000 */
[C---:B------:R-:W-:Y:S02]  /*0b50*/  ISETP.GE.U32.AND P1, PT, R4.reuse, R25, PT ;  /* 0x000000190400720c */ /* 0x040fe40003f26070 */
[----:B------:R-:W-:Y:S01]  /*0b60*/  @!P2 ISETP.GE.U32.AND P3, PT, R4, R5, PT ;  /* 0x000000050400a20c */ /* 0x000fe20003f66070 */
[----:B------:R-:W-:Y:S02]  /*0b70*/  IMAD.MOV.U32 R5, RZ, RZ, 0x1ca00000 ;  /* 0x1ca00000ff057424 */ /* 0x000fe400078e00ff */
[----:B------:R-:W0:Y:S03]  /*0b80*/  MUFU.RCP64H R15, R11 ;  /* 0x0000000b000f7308 */ /* 0x000e260000001800 */
[----:B------:R-:W-:-:S02]  /*0b90*/  @!P2 SEL R17, R5, 0x63400000, !P3 ;  /* 0x634000000511a807 */ /* 0x000fc40005800000 */
[----:B------:R-:W-:Y:S02]  /*0ba0*/  SEL R13, R5, 0x63400000, !P1 ;  /* 0x63400000050d7807 */ /* 0x000fe40004800000 */
[--C-:B------:R-:W-:Y:S02]  /*0bb0*/  @!P2 LOP3.LUT R17, R17, 0x80000000, R23.reuse, 0xf8, !PT ;  /* 0x800000001111a812 */ /* 0x100fe400078ef817 */
[----:B------:R-:W-:Y:S02]  /*0bc0*/  LOP3.LUT R13, R13, 0x800fffff, R23, 0xf8, !PT ;  /* 0x800fffff0d0d7812 */ /* 0x000fe400078ef817 */
[----:B------:R-:W-:Y:S02]  /*0bd0*/  @!P2 LOP3.LUT R17, R17, 0x100000, RZ, 0xfc, !PT ;  /* 0x001000001111a812 */ /* 0x000fe400078efcff */
[----:B------:R-:W-:-:S04]  /*0be0*/  @!P0 LOP3.LUT R25, R11, 0x7ff00000, RZ, 0xc0, !PT ;  /* 0x7ff000000b198812 */ /* 0x000fc800078ec0ff */
[----:B------:R-:W-:Y:S02]  /*0bf0*/  @!P2 DFMA R12, R12, 2, -R16 ;  /* 0x400000000c0ca82b */ /* 0x000fe40000000810 */
[----:B0-----:R-:W-:-:S08]  /*0c00*/  DFMA R16, R14, -R10, 1 ;  /* 0x3ff000000e10742b */ /* 0x001fd0000000080a */
[----:B------:R-:W-:-:S08]  /*0c10*/  DFMA R16, R16, R16, R16 ;  /* 0x000000101010722b */ /* 0x000fd00000000010 */
[----:B------:R-:W-:-:S08]  /*0c20*/  DFMA R16, R14, R16, R14 ;  /* 0x000000100e10722b */ /* 0x000fd0000000000e */
[----:B------:R-:W-:-:S08]  /*0c30*/  DFMA R14, R16, -R10, 1 ;  /* 0x3ff00000100e742b */ /* 0x000fd0000000080a */
[----:B------:R-:W-:-:S08]  /*0c40*/  DFMA R14, R16, R14, R16 ;  /* 0x0000000e100e722b */ /* 0x000fd00000000010 */
[----:B------:R-:W-:-:S08]  /*0c50*/  DMUL R16, R14, R12 ;  /* 0x0000000c0e107228 */ /* 0x000fd00000000000 */
[----:B------:R-:W-:-:S08]  /*0c60*/  DFMA R18, R16, -R10, R12 ;  /* 0x8000000a1012722b */ /* 0x000fd0000000000c */
[----:B------:R-:W-:Y:S01]  /*0c70*/  DFMA R18, R14, R18, R16 ;  /* 0x000000120e12722b */ /* 0x000fe20000000010 */
[----:B------:R-:W-:Y:S01]  /*0c80*/  IMAD.MOV.U32 R14, RZ, RZ, R4 ;  /* 0x000000ffff0e7224 */ /* 0x000fe200078e0004 */
[----:B------:R-:W-:-:S05]  /*0c90*/  @!P2 LOP3.LUT R14, R13, 0x7ff00000, RZ, 0xc0, !PT ;  /* 0x7ff000000d0ea812 */ /* 0x000fca00078ec0ff */
[----:B------:R-:W-:-:S05]  /*0ca0*/  VIADD R15, R14, 0xffffffff ;  /* 0xffffffff0e0f7836 */ /* 0x000fca0000000000 */
[----:B------:R-:W-:Y:S02]  /*0cb0*/  ISETP.GT.U32.AND P0, PT, R15, 0x7feffffe, PT ;  /* 0x7feffffe0f00780c */ /* 0x000fe40003f04070 */
[----:B------:R-:W-:-:S04]  /*0cc0*/  IADD3 R15, PT, PT, R25, -0x1, RZ ;  /* 0xffffffff190f7810 */ /* 0x000fc80007ffe0ff */
[----:B------:R-:W-:-:S13]  /*0cd0*/  ISETP.GT.U32.OR P0, PT, R15, 0x7feffffe, P0 ;  /* 0x7feffffe0f00780c */ /* 0x000fda0000704470 */
[----:B------:R-:W-:Y:S05]  /*0ce0*/  @P0 BRA `(.L_x_8) ;  /* 0x00000000006c0947 */ /* 0x000fea0003800000 */
[----:B------:R-:W-:-:S04]  /*0cf0*/  LOP3.LUT R15, R21, 0x7ff00000, RZ, 0xc0, !PT ;  /* 0x7ff00000150f7812 */ /* 0x000fc800078ec0ff */
[CC--:B------:R-:W-:Y:S02]  /*0d00*/  VIADDMNMX R14, R4.reuse, -R15.reuse, 0xb9600000, !PT ;  /* 0xb9600000040e7446 */ /* 0x0c0fe4000780090f */
[----:B------:R-:W-:Y:S02]  /*0d10*/  ISETP.GE.U32.AND P0, PT, R4, R15, PT ;  /* 0x0000000f0400720c */ /* 0x000fe40003f06070 */
[----:B------:R-:W-:Y:S02]  /*0d20*/  VIMNMX R14, PT, PT, R14, 0x46a00000, PT ;  /* 0x46a000000e0e7848 */ /* 0x000fe40003fe0100 */
[----:B------:R-:W-:-:S05]  /*0d30*/  SEL R5, R5, 0x63400000, !P0 ;  /* 0x6340000005057807 */ /* 0x000fca0004000000 */
[----:B------:R-:W-:Y:S02]  /*0d40*/  IMAD.IADD R16, R14, 0x1, -R5 ;  /* 0x000000010e107824 */ /* 0x000fe400078e0a05 */
[----:B------:R-:W-:Y:S02]  /*0d50*/  IMAD.MOV.U32 R14, RZ, RZ, RZ ;  /* 0x000000ffff0e7224 */ /* 0x000fe400078e00ff */
[----:B------:R-:W-:-:S06]  /*0d60*/  VIADD R15, R16, 0x7fe00000 ;  /* 0x7fe00000100f7836 */ /* 0x000fcc0000000000 */
[----:B------:R-:W-:-:S10]  /*0d70*/  DMUL R4, R18, R14 ;  /* 0x0000000e12047228 */ /* 0x000fd40000000000 */
[----:B------:R-:W-:-:S13]  /*0d80*/  FSETP.GTU.AND P0, PT, |R5|, 1.469367938527859385e-39, PT ;  /* 0x001000000500780b */ /* 0x000fda0003f0c200 */
[----:B------:R-:W-:Y:S05]  /*0d90*/  @P0 BRA `(.L_x_9) ;  /* 0x0000000000940947 */ /* 0x000fea0003800000 */
[----:B------:R-:W-:Y:S01]  /*0da0*/  DFMA R12, R18, -R10, R12 ;  /* 0x8000000a120c722b */ /* 0x000fe2000000000c */
[----:B------:R-:W-:-:S09]  /*0db0*/  IMAD.MOV.U32 R14, RZ, RZ, RZ ;  /* 0x000000ffff0e7224 */ /* 0x000fd200078e00ff */
[C---:B------:R-:W-:Y:S02]  /*0dc0*/  FSETP.NEU.AND P0, PT, R13.reuse, RZ, PT ;  /* 0x000000ff0d00720b */ /* 0x040fe40003f0d000 */
[----:B------:R-:W-:-:S04]  /*0dd0*/  LOP3.LUT R11, R13, 0x80000000, R21, 0x48, !PT ;  /* 0x800000000d0b7812 */ /* 0x000fc800078e4815 */
[----:B------:R-:W-:-:S07]  /*0de0*/  LOP3.LUT R15, R11, R15, RZ, 0xfc, !PT ;  /* 0x0000000f0b0f7212 */ /* 0x000fce00078efcff */
[----:B------:R-:W-:Y:S05]  /*0df0*/  @!P0 BRA `(.L_x_9) ;  /* 0x00000000007c8947 */ /* 0x000fea0003800000 */
[----:B------:R-:W-:Y:S01]  /*0e00*/  IMAD.MOV R13, RZ, RZ, -R16 ;  /* 0x000000ffff0d7224 */ /* 0x000fe200078e0a10 */
[----:B------:R-:W-:Y:S01]  /*0e10*/  DMUL.RP R14, R18, R14 ;  /* 0x0000000e120e7228 */ /* 0x000fe20000008000 */
[----:B------:R-:W-:-:S06]  /*0e20*/  IMAD.MOV.U32 R12, RZ, RZ, RZ ;  /* 0x000000ffff0c7224 */ /* 0x000fcc00078e00ff */
[----:B------:R-:W-:-:S03]  /*0e30*/  DFMA R12, R4, -R12, R18 ;  /* 0x8000000c040c722b */ /* 0x000fc60000000012 */
[----:B------:R-:W-:-:S03]  /*0e40*/  LOP3.LUT R11, R15, R11, RZ, 0x3c, !PT ;  /* 0x0000000b0f0b7212 */ /* 0x000fc600078e3cff */
[----:B------:R-:W-:-:S04]  /*0e50*/  IADD3 R12, PT, PT, -R16, -0x43300000, RZ ;  /* 0xbcd00000100c7810 */ /* 0x000fc80007ffe1ff */
[----:B------:R-:W-:-:S04]  /*0e60*/  FSETP.NEU.AND P0, PT, |R13|, R12, PT ;  /* 0x0000000c0d00720b */ /* 0x000fc80003f0d200 */
[----:B------:R-:W-:Y:S02]  /*0e70*/  FSEL R4, R14, R4, !P0 ;  /* 0x000000040e047208 */ /* 0x000fe40004000000 */
[----:B------:R-:W-:Y:S01]  /*0e80*/  FSEL R5, R11, R5, !P0 ;  /* 0x000000050b057208 */ /* 0x000fe20004000000 */
[----:B------:R-:W-:Y:S06]  /*0e90*/  BRA `(.L_x_9) ;  /* 0x0000000000547947 */ /* 0x000fec0003800000 */
.L_x_8:
[----:B------:R-:W-:-:S14]  /*0ea0*/  DSETP.NAN.AND P0, PT, R22, R22, PT ;  /* 0x000000161600722a */ /* 0x000fdc0003f08000 */
[----:B------:R-:W-:Y:S05]  /*0eb0*/  @P0 BRA `(.L_x_10) ;  /* 0x0000000000440947 */ /* 0x000fea0003800000 */
[----:B------:R-:W-:-:S14]  /*0ec0*/  DSETP.NAN.AND P0, PT, R20, R20, PT ;  /* 0x000000141400722a */ /* 0x000fdc0003f08000 */
[----:B------:R-:W-:Y:S05]  /*0ed0*/  @P0 BRA `(.L_x_11) ;  /* 0x0000000000300947 */ /* 0x000fea0003800000 */
[----:B------:R-:W-:Y:S01]  /*0ee0*/  ISETP.NE.AND P0, PT, R14, R25, PT ;  /* 0x000000190e00720c */ /* 0x000fe20003f05270 */
[----:B------:R-:W-:Y:S02]  /*0ef0*/  IMAD.MOV.U32 R4, RZ, RZ, 0x0 ;  /* 0x00000000ff047424 */ /* 0x000fe400078e00ff */
[----:B------:R-:W-:-:S10]  /*0f00*/  IMAD.MOV.U32 R5, RZ, RZ, -0x80000 ;  /* 0xfff80000ff057424 */ /* 0x000fd400078e00ff */
[----:B------:R-:W-:Y:S05]  /*0f10*/  @!P0 BRA `(.L_x_9) ;  /* 0x0000000000348947 */ /* 0x000fea0003800000 */
[----:B------:R-:W-:Y:S02]  /*0f20*/  ISETP.NE.AND P0, PT, R14, 0x7ff00000, PT ;  /* 0x7ff000000e00780c */ /* 0x000fe40003f05270 */
[----:B------:R-:W-:Y:S02]  /*0f30*/  LOP3.LUT R5, R23, 0x80000000, R21, 0x48, !PT ;  /* 0x8000000017057812 */ /* 0x000fe400078e4815 */
[----:B------:R-:W-:-:S13]  /*0f40*/  ISETP.EQ.OR P0, PT, R25, RZ, !P0 ;  /* 0x000000ff1900720c */ /* 0x000fda0004702670 */
[----:B------:R-:W-:Y:S02]  /*0f50*/  @P0 LOP3.LUT R10, R5, 0x7ff00000, RZ, 0xfc, !PT ;  /* 0x7ff00000050a0812 */ /* 0x000fe400078efcff */
[----:B------:R-:W-:Y:S01]  /*0f60*/  @!P0 MOV R4, RZ ;  /* 0x000000ff00048202 */ /* 0x000fe20000000f00 */
[----:B------:R-:W-:Y:S02]  /*0f70*/  @P0 IMAD.MOV.U32 R4, RZ, RZ, RZ ;  /* 0x000000ffff040224 */ /* 0x000fe400078e00ff */
[----:B------:R-:W-:Y:S01]  /*0f80*/  @P0 IMAD.MOV.U32 R5, RZ, RZ, R10 ;  /* 0x000000ffff050224 */ /* 0x000fe200078e000a */
[----:B------:R-:W-:Y:S06]  /*0f90*/  BRA `(.L_x_9) ;  /* 0x0000000000147947 */ /* 0x000fec0003800000 */
.L_x_11:
[----:B------:R-:W-:Y:S01]  /*0fa0*/  LOP3.LUT R5, R21, 0x80000, RZ, 0xfc, !PT ;  /* 0x0008000015057812 */ /* 0x000fe200078efcff */
[----:B------:R-:W-:Y:S01]  /*0fb0*/  IMAD.MOV.U32 R4, RZ, RZ, R20 ;  /* 0x000000ffff047224 */ /* 0x000fe200078e0014 */
[----:B------:R-:W-:Y:S06]  /*0fc0*/  BRA `(.L_x_9) ;  /* 0x0000000000087947 */ /* 0x000fec0003800000 */
.L_x_10:
[----:B------:R-:W-:Y:S01]  /*0fd0*/  LOP3.LUT R5, R23, 0x80000, RZ, 0xfc, !PT ;  /* 0x0008000017057812 */ /* 0x000fe200078efcff */
[----:B------:R-:W-:-:S07]  /*0fe0*/  IMAD.MOV.U32 R4, RZ, RZ, R22 ;  /* 0x000000ffff047224 */ /* 0x000fce00078e0016 */
.L_x_9:
[----:B------:R-:W-:Y:S05]  /*0ff0*/  BSYNC.RECONVERGENT B2 ;  /* 0x0000000000027941 */ /* 0x000fea0003800200 */
.L_x_7:
[----:B------:R-:W-:Y:S02]  /*1000*/  IMAD.MOV.U32 R10, RZ, RZ, R4 ;  /* 0x000000ffff0a7224 */ /* 0x000fe400078e0004 */
[----:B------:R-:W-:Y:S02]  /*1010*/  IMAD.MOV.U32 R11, RZ, RZ, R5 ;  /* 0x000000ffff0b7224 */ /* 0x000fe400078e0005 */
[----:B------:R-:W-:Y:S02]  /*1020*/  IMAD.MOV.U32 R4, RZ, RZ, R0 ;  /* 0x000000ffff047224 */ /* 0x000fe400078e0000 */
[----:B------:R-:W-:-:S04]  /*1030*/  IMAD.MOV.U32 R5, RZ, RZ, 0x0 ;  /* 0x00000000ff057424 */ /* 0x000fc800078e00ff */
[----:B------:R-:W-:Y:S05]  /*1040*/  RET.REL.NODEC R4 `(_Z5juliaPhjddd7double2jj) ;  /* 0xffffffec04ec7950 */ /* 0x000fea0003c3ffff */
        .weak           $__internal_1_$__cuda_sm20_dsqrt_rn_f64_mediumpath_v1
        .type           $__internal_1_$__cuda_sm20_dsqrt_rn_f64_mediumpath_v1,@function
        .size           $__internal_1_$__cuda_sm20_dsqrt_rn_f64_mediumpath_v1,(.L_x_18 - $__internal_1_$__cuda_sm20_dsqrt_rn_f64_mediumpath_v1)
$__internal_1_$__cuda_sm20_dsqrt_rn_f64_mediumpath_v1:
[----:B------:R-:W-:Y:S01]  /*1050*/  ISETP.GE.U32.AND P0, PT, R10, -0x3400000, PT ;  /* 0xfcc000000a00780c */ /* 0x000fe20003f06070 */
[----:B------:R-:W-:Y:S01]  /*1060*/  BSSY.RECONVERGENT B2, `(.L_x_12) ;  /* 0x0000026000027945 */ /* 0x000fe20003800200 */
[----:B------:R-:W-:Y:S01]  /*1070*/  MOV R18, R24 ;  /* 0x0000001800127202 */ /* 0x000fe20000000f00 */
[----:B------:R-:W-:Y:S02]  /*1080*/  IMAD.MOV.U32 R10, RZ, RZ, R14 ;  /* 0x000000ffff0a7224 */ /* 0x000fe400078e000e */
[----:B------:R-:W-:-:S08]  /*1090*/  IMAD.MOV.U32 R11, RZ, RZ, R15 ;  /* 0x000000ffff0b7224 */ /* 0x000fd000078e000f */
[----:B------:R-:W-:Y:S05]  /*10a0*/  @!P0 BRA `(.L_x_13) ;  /* 0x0000000000208947 */ /* 0x000fea0003800000 */
[----:B------:R-:W-:-:S10]  /*10b0*/  DFMA.RM R10, R10, R18, R12 ;  /* 0x000000120a0a722b */ /* 0x000fd4000000400c */
[----:B------:R-:W-:-:S05]  /*10c0*/  IADD3 R12, P0, PT, R10, 0x1, RZ ;  /* 0x000000010a0c7810 */ /* 0x000fca0007f1e0ff */
[----:B------:R-:W-:-:S06]  /*10d0*/  IMAD.X R13, RZ, RZ, R11, P0 ;  /* 0x000000ffff0d7224 */ /* 0x000fcc00000e060b */
[----:B------:R-:W-:-:S08]  /*10e0*/  DFMA.RP R4, -R10, R12, R4 ;  /* 0x0000000c0a04722b */ /* 0x000fd00000008104 */
[----:B------:R-:W-:-:S06]  /*10f0*/  DSETP.GT.AND P0, PT, R4, RZ, PT ;  /* 0x000000ff0400722a */ /* 0x000fcc0003f04000 */
[----:B------:R-:W-:Y:S02]  /*1100*/  FSEL R10, R12, R10, P0 ;  /* 0x0000000a0c0a7208 */ /* 0x000fe40000000000 */
[----:B------:R-:W-:Y:S01]  /*1110*/  FSEL R11, R13, R11, P0 ;  /* 0x0000000b0d0b7208 */ /* 0x000fe20000000000 */
[----:B------:R-:W-:Y:S06]  /*1120*/  BRA `(.L_x_14) ;  /* 0x0000000000647947 */ /* 0x000fec0003800000 */
.L_x_13:
[----:B------:R-:W-:-:S14]  /*1130*/  DSETP.NE.AND P0, PT, R4, RZ, PT ;  /* 0x000000ff0400722a */ /* 0x000fdc0003f05000 */
[----:B------:R-:W-:Y:S05]  /*1140*/  @!P0 BRA `(.L_x_15) ;  /* 0x0000000000588947 */ /* 0x000fea0003800000 */
[----:B------:R-:W-:-:S13]  /*1150*/  ISETP.GE.AND P0, PT, R5, RZ, PT ;  /* 0x000000ff0500720c */ /* 0x000fda0003f06270 */
[----:B------:R-:W-:Y:S02]  /*1160*/  @!P0 IMAD.MOV.U32 R10, RZ, RZ, 0x0 ;  /* 0x00000000ff0a8424 */ /* 0x000fe400078e00ff */
[----:B------:R-:W-:Y:S01]  /*1170*/  @!P0 IMAD.MOV.U32 R11, RZ, RZ, -0x80000 ;  /* 0xfff80000ff0b8424 */ /* 0x000fe200078e00ff */
[----:B------:R-:W-:Y:S06]  /*1180*/  @!P0 BRA `(.L_x_14) ;  /* 0x00000000004c8947 */ /* 0x000fec0003800000 */
[----:B------:R-:W-:-:S13]  /*1190*/  ISETP.GT.AND P0, PT, R5, 0x7fefffff, PT ;  /* 0x7fefffff0500780c */ /* 0x000fda0003f04270 */
[----:B------:R-:W-:Y:S05]  /*11a0*/  @P0 BRA `(.L_x_15) ;  /* 0x0000000000400947 */ /* 0x000fea0003800000 */
[----:B------:R-:W-:Y:S01]  /*11b0*/  DMUL R4, R4, 8.11296384146066816958e+31 ;  /* 0x4690000004047828 */ /* 0x000fe20000000000 */
[----:B------:R-:W-:Y:S01]  /*11c0*/  IMAD.MOV.U32 R10, RZ, RZ, RZ ;  /* 0x000000ffff0a7224 */ /* 0x000fe200078e00ff */
[----:B------:R-:W-:Y:S01]  /*11d0*/  MOV R15, 0x3fd80000 ;  /* 0x3fd80000000f7802 */ /* 0x000fe20000000f00 */
[----:B------:R-:W-:-:S03]  /*11e0*/  IMAD.MOV.U32 R14, RZ, RZ, 0x0 ;  /* 0x00000000ff0e7424 */ /* 0x000fc600078e00ff */
[----:B------:R-:W0:Y:S02]  /*11f0*/  MUFU.RSQ64H R11, R5 ;  /* 0x00000005000b7308 */ /* 0x000e240000001c00 */
[----:B0-----:R-:W-:-:S08]  /*1200*/  DMUL R12, R10, R10 ;  /* 0x0000000a0a0c7228 */ /* 0x001fd00000000000 */
[----:B------:R-:W-:-:S08]  /*1210*/  DFMA R12, R4, -R12, 1 ;  /* 0x3ff00000040c742b */ /* 0x000fd0000000080c */
[----:B------:R-:W-:Y:S02]  /*1220*/  DFMA R14, R12, R14, 0.5 ;  /* 0x3fe000000c0e742b */ /* 0x000fe4000000000e */
[----:B------:R-:W-:-:S08]  /*1230*/  DMUL R12, R10, R12 ;  /* 0x0000000c0a0c7228 */ /* 0x000fd00000000000 */
[----:B------:R-:W-:-:S08]  /*1240*/  DFMA R12, R14, R12, R10 ;  /* 0x0000000c0e0c722b */ /* 0x000fd0000000000a */
[----:B------:R-:W-:Y:S02]  /*1250*/  DMUL R10, R4, R12 ;  /* 0x0000000c040a7228 */ /* 0x000fe40000000000 */
[----:B------:R-:W-:-:S06]  /*1260*/  VIADD R13, R13, 0xfff00000 ;  /* 0xfff000000d0d7836 */ /* 0x000fcc0000000000 */
[----:B------:R-:W-:-:S08]  /*1270*/  DFMA R14, R10, -R10, R4 ;  /* 0x8000000a0a0e722b */ /* 0x000fd00000000004 */
[----:B------:R-:W-:-:S10]  /*1280*/  DFMA R10, R12, R14, R10 ;  /* 0x0000000e0c0a722b */ /* 0x000fd4000000000a */
[----:B------:R-:W-:Y:S01]  /*1290*/  VIADD R11, R11, 0xfcb00000 ;  /* 0xfcb000000b0b7836 */ /* 0x000fe20000000000 */
[----:B------:R-:W-:Y:S06]  /*12a0*/  BRA `(.L_x_14) ;  /* 0x0000000000047947 */ /* 0x000fec0003800000 */
.L_x_15:
[----:B------:R-:W-:-:S11]  /*12b0*/  DADD R10, R4, R4 ;  /* 0x00000000040a7229 */ /* 0x000fd60000000004 */
.L_x_14:
[----:B------:R-:W-:Y:S05]  /*12c0*/  BSYNC.RECONVERGENT B2 ;  /* 0x0000000000027941 */ /* 0x000fea0003800200 */
.L_x_12:
[----:B------:R-:W-:Y:S02]  /*12d0*/  IMAD.MOV.U32 R4, RZ, RZ, R0 ;  /* 0x000000ffff047224 */ /* 0x000fe400078e0000 */
[----:B------:R-:W-:Y:S02]  /*12e0*/  IMAD.MOV.U32 R5, RZ, RZ, 0x0 ;  /* 0x00000000ff057424 */ /* 0x000fe400078e00ff */
[----:B------:R-:W-:Y:S02]  /*12f0*/  IMAD.MOV.U32 R16, RZ, RZ, R10 ;  /* 0x000000ffff107224 */ /* 0x000fe400078e000a */
[----:B------:R-:W-:Y:S01]  /*1300*/  IMAD.MOV.U32 R17, RZ, RZ, R11 ;  /* 0x000000ffff117224 */ /* 0x000fe200078e000b */
[----:B------:R-:W-:Y:S06]  /*1310*/  RET.REL.NODEC R4 `(_Z5juliaPhjddd7double2jj) ;  /* 0xffffffec04387950 */ /* 0x000fec0003c3ffff */
.L_x_16:
[----:B------:R-:W-:-:S00]  /*1320*/  BRA `(.L_x_16) ;  /* 0xfffffffc00fc7947 */ /* 0x000fc0000383ffff */
[----:B------:R-:W-:-:S00]  /*1330*/  NOP ;  /* 0x0000000000007918 */ /* 0x000fc00000000000 */
        /* <DEDUP_REMOVED lines=12> */
.L_x_18:


//--------------------- .nv.shared.reserved.0     --------------------------
	.section	.nv.shared.reserved.0,"aw",@nobits
	.weak		__nv_reservedSMEM_offset_0_alias
	.size		__nv_reservedSMEM_offset_0_alias, 0, 64
	.other		__nv_reservedSMEM_offset_0_alias,@"STO_CUDA_RESERVED_SHARED STV_DEFAULT"
__nv_reservedSMEM_offset_0_alias:
	.zero		0
	.zero		64


//--------------------- .nv.constant0._Z5juliaPhjddd7double2jj --------------------------
	.section	.nv.constant0._Z5juliaPhjddd7double2jj,"a",@progbits
	.sectionflags	@""
	.align	4
.nv.constant0._Z5juliaPhjddd7double2jj:
	.zero		968


//--------------------- SYMBOLS --------------------------

	.type		.nv.reservedSmem.offset0,@object
	.size		.nv.reservedSmem.offset0,0x4
